//
// Generated by NVIDIA NVVM Compiler
//
// Compiler Build ID: CL-36424714
// Cuda compilation tools, release 13.0, V13.0.88
// Based on NVVM 20.0.0
//

.version 9.0
.target sm_100
.address_size 64

	// .globl	_Z5emptyv

.visible .entry _Z5emptyv()
{


	ret;

}
	// .globl	_Z8nonemptyiii
.visible .entry _Z8nonemptyiii(
	.param .u32 _Z8nonemptyiii_param_0,
	.param .u32 _Z8nonemptyiii_param_1,
	.param .u32 _Z8nonemptyiii_param_2
)
{


	ret;

}
	// .globl	_Z4axpyIfEvT_PS0_S1_
.visible .entry _Z4axpyIfEvT_PS0_S1_(
	.param .f32 _Z4axpyIfEvT_PS0_S1__param_0,
	.param .u64 .ptr .align 1 _Z4axpyIfEvT_PS0_S1__param_1,
	.param .u64 .ptr .align 1 _Z4axpyIfEvT_PS0_S1__param_2
)
{
	.reg .b32 	%r<2>;
	.reg .b32 	%f<4>;
	.reg .b64 	%rd<8>;

	ld.param.f32 	%f1, [_Z4axpyIfEvT_PS0_S1__param_0];
	ld.param.u64 	%rd1, [_Z4axpyIfEvT_PS0_S1__param_1];
	ld.param.u64 	%rd2, [_Z4axpyIfEvT_PS0_S1__param_2];
	cvta.to.global.u64 	%rd3, %rd2;
	cvta.to.global.u64 	%rd4, %rd1;
	mov.u32 	%r1, %tid.x;
	mul.wide.u32 	%rd5, %r1, 4;
	add.s64 	%rd6, %rd4, %rd5;
	ld.global.f32 	%f2, [%rd6];
	mul.f32 	%f3, %f1, %f2;
	add.s64 	%rd7, %rd3, %rd5;
	st.global.f32 	[%rd7], %f3;
	ret;

}
	// .globl	_Z6axpy_2IfdEvT_PT0_S2_
.visible .entry _Z6axpy_2IfdEvT_PT0_S2_(
	.param .f32 _Z6axpy_2IfdEvT_PT0_S2__param_0,
	.param .u64 .ptr .align 1 _Z6axpy_2IfdEvT_PT0_S2__param_1,
	.param .u64 .ptr .align 1 _Z6axpy_2IfdEvT_PT0_S2__param_2
)
{
	.reg .b32 	%r<2>;
	.reg .b32 	%f<2>;
	.reg .b64 	%rd<8>;
	.reg .b64 	%fd<4>;

	ld.param.f32 	%f1, [_Z6axpy_2IfdEvT_PT0_S2__param_0];
	ld.param.u64 	%rd1, [_Z6axpy_2IfdEvT_PT0_S2__param_1];
	ld.param.u64 	%rd2, [_Z6axpy_2IfdEvT_PT0_S2__param_2];
	cvta.to.global.u64 	%rd3, %rd2;
	cvta.to.global.u64 	%rd4, %rd1;
	cvt.f64.f32 	%fd1, %f1;
	mov.u32 	%r1, %tid.x;
	mul.wide.u32 	%rd5, %r1, 8;
	add.s64 	%rd6, %rd4, %rd5;
	ld.global.f64 	%fd2, [%rd6];
	mul.f64 	%fd3, %fd2, %fd1;
	add.s64 	%rd7, %rd3, %rd5;
	st.global.f64 	[%rd7], %fd3;
	ret;

}
	// .globl	_Z10axpy_emptyIfEvv
.visible .entry _Z10axpy_emptyIfEvv()
{


	ret;

}


// ===== COMPILED SASS (sm_100) =====

	.target	sm_100

	.elftype	@"ET_EXEC"


//--------------------- .note.nv.tkinfo           --------------------------
	.section	.note.nv.tkinfo,"",@"SHT_NOTE"
	.sectionflags	@"SHF_NOTE_NV_TKINFO"
	.tkinfo
        /*0018*/ 	.word	0x00000002
        /*0030*/ 	.string	""
        /*0030*/ 	.string	"ptxas"
        /*0030*/ 	.string	"Cuda compilation tools, release 13.0, V13.0.88"
        /*0030*/ 	.string	"Build cuda_13.0.r13.0/compiler.36424714_0"
        /*0030*/ 	.string	"-arch sm_100 -m 64 "



//--------------------- .note.nv.cuinfo           --------------------------
	.section	.note.nv.cuinfo,"",@"SHT_NOTE"
	.sectionflags	@"SHF_NOTE_NV_CUINFO"
        /*0018*/ 	.short	0x0002
        /*001a*/ 	.short	0x0064
        /*001c*/ 	.short	0x0082
	.zero		2


//--------------------- .nv.info                  --------------------------
	.section	.nv.info,"",@"SHT_CUDA_INFO"
	.align	4


	//----- nvinfo : EIATTR_REGCOUNT
	.align		4
        /*0000*/ 	.byte	0x04, 0x2f
        /*0002*/ 	.short	(.L_1 - .L_0)
	.align		4
.L_0:
        /*0004*/ 	.word	index@(_Z5emptyv)
        /*0008*/ 	.word	0x00000004


	//----- nvinfo : EIATTR_FRAME_SIZE
	.align		4
.L_1:
        /*000c*/ 	.byte	0x04, 0x11
        /*000e*/ 	.short	(.L_3 - .L_2)
	.align		4
.L_2:
        /*0010*/ 	.word	index@(_Z5emptyv)
        /*0014*/ 	.word	0x00000000


	//----- nvinfo : EIATTR_REGCOUNT
	.align		4
.L_3:
        /*0018*/ 	.byte	0x04, 0x2f
        /*001a*/ 	.short	(.L_5 - .L_4)
	.align		4
.L_4:
        /*001c*/ 	.word	index@(_Z8nonemptyiii)
        /*0020*/ 	.word	0x00000004


	//----- nvinfo : EIATTR_FRAME_SIZE
	.align		4
.L_5:
        /*0024*/ 	.byte	0x04, 0x11
        /*0026*/ 	.short	(.L_7 - .L_6)
	.align		4
.L_6:
        /*0028*/ 	.word	index@(_Z8nonemptyiii)
        /*002c*/ 	.word	0x00000000


	//----- nvinfo : EIATTR_REGCOUNT
	.align		4
.L_7:
        /*0030*/ 	.byte	0x04, 0x2f
        /*0032*/ 	.short	(.L_9 - .L_8)
	.align		4
.L_8:
        /*0034*/ 	.word	index@(_Z4axpyIfEvT_PS0_S1_)
        /*0038*/ 	.word	0x0000000a


	//----- nvinfo : EIATTR_FRAME_SIZE
	.align		4
.L_9:
        /*003c*/ 	.byte	0x04, 0x11
        /*003e*/ 	.short	(.L_11 - .L_10)
	.align		4
.L_10:
        /*0040*/ 	.word	index@(_Z4axpyIfEvT_PS0_S1_)
        /*0044*/ 	.word	0x00000000


	//----- nvinfo : EIATTR_REGCOUNT
	.align		4
.L_11:
        /*0048*/ 	.byte	0x04, 0x2f
        /*004a*/ 	.short	(.L_13 - .L_12)
	.align		4
.L_12:
        /*004c*/ 	.word	index@(_Z6axpy_2IfdEvT_PT0_S2_)
        /*0050*/ 	.word	0x0000000c


	//----- nvinfo : EIATTR_FRAME_SIZE
	.align		4
.L_13:
        /*0054*/ 	.byte	0x04, 0x11
        /*0056*/ 	.short	(.L_15 - .L_14)
	.align		4
.L_14:
        /*0058*/ 	.word	index@(_Z6axpy_2IfdEvT_PT0_S2_)
        /*005c*/ 	.word	0x00000000


	//----- nvinfo : EIATTR_REGCOUNT
	.align		4
.L_15:
        /*0060*/ 	.byte	0x04, 0x2f
        /*0062*/ 	.short	(.L_17 - .L_16)
	.align		4
.L_16:
        /*0064*/ 	.word	index@(_Z10axpy_emptyIfEvv)
        /*0068*/ 	.word	0x00000004


	//----- nvinfo : EIATTR_FRAME_SIZE
	.align		4
.L_17:
        /*006c*/ 	.byte	0x04, 0x11
        /*006e*/ 	.short	(.L_19 - .L_18)
	.align		4
.L_18:
        /*0070*/ 	.word	index@(_Z10axpy_emptyIfEvv)
        /*0074*/ 	.word	0x00000000


	//----- nvinfo : EIATTR_MIN_STACK_SIZE
	.align		4
.L_19:
        /*0078*/ 	.byte	0x04, 0x12
        /*007a*/ 	.short	(.L_21 - .L_20)
	.align		4
.L_20:
        /*007c*/ 	.word	index@(_Z10axpy_emptyIfEvv)
        /*0080*/ 	.word	0x00000000


	//----- nvinfo : EIATTR_MIN_STACK_SIZE
	.align		4
.L_21:
        /*0084*/ 	.byte	0x04, 0x12
        /*0086*/ 	.short	(.L_23 - .L_22)
	.align		4
.L_22:
        /*0088*/ 	.word	index@(_Z6axpy_2IfdEvT_PT0_S2_)
        /*008c*/ 	.word	0x00000000


	//----- nvinfo : EIATTR_MIN_STACK_SIZE
	.align		4
.L_23:
        /*0090*/ 	.byte	0x04, 0x12
        /*0092*/ 	.short	(.L_25 - .L_24)
	.align		4
.L_24:
        /*0094*/ 	.word	index@(_Z4axpyIfEvT_PS0_S1_)
        /*0098*/ 	.word	0x00000000


	//----- nvinfo : EIATTR_MIN_STACK_SIZE
	.align		4
.L_25:
        /*009c*/ 	.byte	0x04, 0x12
        /*009e*/ 	.short	(.L_27 - .L_26)
	.align		4
.L_26:
        /*00a0*/ 	.word	index@(_Z8nonemptyiii)
        /*00a4*/ 	.word	0x00000000


	//----- nvinfo : EIATTR_MIN_STACK_SIZE
	.align		4
.L_27:
        /*00a8*/ 	.byte	0x04, 0x12
        /*00aa*/ 	.short	(.L_29 - .L_28)
	.align		4
.L_28:
        /*00ac*/ 	.word	index@(_Z5emptyv)
        /*00b0*/ 	.word	0x00000000
.L_29:


//--------------------- .nv.compat                --------------------------
	.section	.nv.compat,"",@"SHT_CUDA_COMPAT_INFO"
	.align	4
        /*0000*/ 	.byte	0x02, 0x09, 0x00, 0x00, 0x02, 0x02, 0x01, 0x00, 0x02, 0x05, 0x05, 0x00, 0x03, 0x07, 0x01, 0x01
        /*0010*/ 	.byte	0x02, 0x03, 0x00, 0x00, 0x02, 0x06, 0x01, 0x00, 0x04, 0x0b, 0x08, 0x00, 0x01, 0x00, 0x00, 0x00
        /*0020*/ 	.byte	0x00, 0x00, 0x00, 0x00


//--------------------- .nv.info._Z10axpy_emptyIfEvv --------------------------
	.section	.nv.info._Z10axpy_emptyIfEvv,"",@"SHT_CUDA_INFO"
	.sectionflags	@""
	.align	4


	//----- nvinfo : EIATTR_CUDA_API_VERSION
	.align		4
        /*0000*/ 	.byte	0x04, 0x37
        /*0002*/ 	.short	(.L_31 - .L_30)
.L_30:
        /*0004*/ 	.word	0x00000082


	//----- nvinfo : EIATTR_SPARSE_MMA_MASK
	.align		4
.L_31:
        /*0008*/ 	.byte	0x03, 0x50
        /*000a*/ 	.short	0x0000


	//----- nvinfo : EIATTR_MAXREG_COUNT
	.align		4
        /*000c*/ 	.byte	0x03, 0x1b
        /*000e*/ 	.short	0x00ff


	//----- nvinfo : EIATTR_MERCURY_ISA_VERSION
	.align		4
        /*0010*/ 	.byte	0x03, 0x5f
        /*0012*/ 	.short	0x0101


	//----- nvinfo : EIATTR_VRC_CTA_INIT_COUNT
	.align		4
        /*0014*/ 	.byte	0x02, 0x4a
	.zero		1
	.zero		1


	//----- nvinfo : EIATTR_EXIT_INSTR_OFFSETS
	.align		4
        /*0018*/ 	.byte	0x04, 0x1c
        /*001a*/ 	.short	(.L_33 - .L_32)


	//   ....[0]....
.L_32:
        /*001c*/ 	.word	0x00000010


	//----- nvinfo : EIATTR_SW_WAR
	.align		4
.L_33:
        /*0020*/ 	.byte	0x04, 0x36
        /*0022*/ 	.short	(.L_35 - .L_34)
.L_34:
        /*0024*/ 	.word	0x00000008
.L_35:


//--------------------- .nv.info._Z6axpy_2IfdEvT_PT0_S2_ --------------------------
	.section	.nv.info._Z6axpy_2IfdEvT_PT0_S2_,"",@"SHT_CUDA_INFO"
	.sectionflags	@""
	.align	4


	//----- nvinfo : EIATTR_CUDA_API_VERSION
	.align		4
        /*0000*/ 	.byte	0x04, 0x37
        /*0002*/ 	.short	(.L_37 - .L_36)
.L_36:
        /*0004*/ 	.word	0x00000082


	//----- nvinfo : EIATTR_KPARAM_INFO
	.align		4
.L_37:
        /*0008*/ 	.byte	0x04, 0x17
        /*000a*/ 	.short	(.L_39 - .L_38)
.L_38:
        /*000c*/ 	.word	0x00000000
        /*0010*/ 	.short	0x0002
        /*0012*/ 	.short	0x0010
        /*0014*/ 	.byte	0x00, 0xf5, 0x21, 0x00


	//----- nvinfo : EIATTR_KPARAM_INFO
	.align		4
.L_39:
        /*0018*/ 	.byte	0x04, 0x17
        /*001a*/ 	.short	(.L_41 - .L_40)
.L_40:
        /*001c*/ 	.word	0x00000000
        /*0020*/ 	.short	0x0001
        /*0022*/ 	.short	0x0008
        /*0024*/ 	.byte	0x00, 0xf5, 0x21, 0x00


	//----- nvinfo : EIATTR_KPARAM_INFO
	.align		4
.L_41:
        /*0028*/ 	.byte	0x04, 0x17
        /*002a*/ 	.short	(.L_43 - .L_42)
.L_42:
        /*002c*/ 	.word	0x00000000
        /*0030*/ 	.short	0x0000
        /*0032*/ 	.short	0x0000
        /*0034*/ 	.byte	0x00, 0xf0, 0x11, 0x00


	//----- nvinfo : EIATTR_SPARSE_MMA_MASK
	.align		4
.L_43:
        /*0038*/ 	.byte	0x03, 0x50
        /*003a*/ 	.short	0x0000


	//----- nvinfo : EIATTR_MAXREG_COUNT
	.align		4
        /*003c*/ 	.byte	0x03, 0x1b
        /*003e*/ 	.short	0x00ff


	//----- nvinfo : EIATTR_MERCURY_ISA_VERSION
	.align		4
        /*0040*/ 	.byte	0x03, 0x5f
        /*0042*/ 	.short	0x0101


	//----- nvinfo : EIATTR_VRC_CTA_INIT_COUNT
	.align		4
        /*0044*/ 	.byte	0x02, 0x4a
	.zero		1
	.zero		1


	//----- nvinfo : EIATTR_EXIT_INSTR_OFFSETS
	.align		4
        /*0048*/ 	.byte	0x04, 0x1c
        /*004a*/ 	.short	(.L_45 - .L_44)


	//   ....[0]....
.L_44:
        /*004c*/ 	.word	0x000000c0


	//----- nvinfo : EIATTR_CBANK_PARAM_SIZE
	.align		4
.L_45:
        /*0050*/ 	.byte	0x03, 0x19
        /*0052*/ 	.short	0x0018


	//----- nvinfo : EIATTR_PARAM_CBANK
	.align		4
        /*0054*/ 	.byte	0x04, 0x0a
        /*0056*/ 	.short	(.L_47 - .L_46)
	.align		4
.L_46:
        /*0058*/ 	.word	index@(.nv.constant0._Z6axpy_2IfdEvT_PT0_S2_)
        /*005c*/ 	.short	0x0380
        /*005e*/ 	.short	0x0018


	//----- nvinfo : EIATTR_SW_WAR
	.align		4
.L_47:
        /*0060*/ 	.byte	0x04, 0x36
        /*0062*/ 	.short	(.L_49 - .L_48)
.L_48:
        /*0064*/ 	.word	0x00000008
.L_49:


//--------------------- .nv.info._Z4axpyIfEvT_PS0_S1_ --------------------------
	.section	.nv.info._Z4axpyIfEvT_PS0_S1_,"",@"SHT_CUDA_INFO"
	.sectionflags	@""
	.align	4


	//----- nvinfo : EIATTR_CUDA_API_VERSION
	.align		4
        /*0000*/ 	.byte	0x04, 0x37
        /*0002*/ 	.short	(.L_51 - .L_50)
.L_50:
        /*0004*/ 	.word	0x00000082


	//----- nvinfo : EIATTR_KPARAM_INFO
	.align		4
.L_51:
        /*0008*/ 	.byte	0x04, 0x17
        /*000a*/ 	.short	(.L_53 - .L_52)
.L_52:
        /*000c*/ 	.word	0x00000000
        /*0010*/ 	.short	0x0002
        /*0012*/ 	.short	0x0010
        /*0014*/ 	.byte	0x00, 0xf5, 0x21, 0x00


	//----- nvinfo : EIATTR_KPARAM_INFO
	.align		4
.L_53:
        /*0018*/ 	.byte	0x04, 0x17
        /*001a*/ 	.short	(.L_55 - .L_54)
.L_54:
        /*001c*/ 	.word	0x00000000
        /*0020*/ 	.short	0x0001
        /*0022*/ 	.short	0x0008
        /*0024*/ 	.byte	0x00, 0xf5, 0x21, 0x00


	//----- nvinfo : EIATTR_KPARAM_INFO
	.align		4
.L_55:
        /*0028*/ 	.byte	0x04, 0x17
        /*002a*/ 	.short	(.L_57 - .L_56)
.L_56:
        /*002c*/ 	.word	0x00000000
        /*0030*/ 	.short	0x0000
        /*0032*/ 	.short	0x0000
        /*0034*/ 	.byte	0x00, 0xf0, 0x11, 0x00


	//----- nvinfo : EIATTR_SPARSE_MMA_MASK
	.align		4
.L_57:
        /*0038*/ 	.byte	0x03, 0x50
        /*003a*/ 	.short	0x0000


	//----- nvinfo : EIATTR_MAXREG_COUNT
	.align		4
        /*003c*/ 	.byte	0x03, 0x1b
        /*003e*/ 	.short	0x00ff


	//----- nvinfo : EIATTR_MERCURY_ISA_VERSION
	.align		4
        /*0040*/ 	.byte	0x03, 0x5f
        /*0042*/ 	.short	0x0101


	//----- nvinfo : EIATTR_VRC_CTA_INIT_COUNT
	.align		4
        /*0044*/ 	.byte	0x02, 0x4a
	.zero		1
	.zero		1


	//----- nvinfo : EIATTR_EXIT_INSTR_OFFSETS
	.align		4
        /*0048*/ 	.byte	0x04, 0x1c
        /*004a*/ 	.short	(.L_59 - .L_58)


	//   ....[0]....
.L_58:
        /*004c*/ 	.word	0x000000b0


	//----- nvinfo : EIATTR_CBANK_PARAM_SIZE
	.align		4
.L_59:
        /*0050*/ 	.byte	0x03, 0x19
        /*0052*/ 	.short	0x0018


	//----- nvinfo : EIATTR_PARAM_CBANK
	.align		4
        /*0054*/ 	.byte	0x04, 0x0a
        /*0056*/ 	.short	(.L_61 - .L_60)
	.align		4
.L_60:
        /*0058*/ 	.word	index@(.nv.constant0._Z4axpyIfEvT_PS0_S1_)
        /*005c*/ 	.short	0x0380
        /*005e*/ 	.short	0x0018


	//----- nvinfo : EIATTR_SW_WAR
	.align		4
.L_61:
        /*0060*/ 	.byte	0x04, 0x36
        /*0062*/ 	.short	(.L_63 - .L_62)
.L_62:
        /*0064*/ 	.word	0x00000008
.L_63:


//--------------------- .nv.info._Z8nonemptyiii   --------------------------
	.section	.nv.info._Z8nonemptyiii,"",@"SHT_CUDA_INFO"
	.sectionflags	@""
	.align	4


	//----- nvinfo : EIATTR_CUDA_API_VERSION
	.align		4
        /*0000*/ 	.byte	0x04, 0x37
        /*0002*/ 	.short	(.L_65 - .L_64)
.L_64:
        /*0004*/ 	.word	0x00000082


	//----- nvinfo : EIATTR_KPARAM_INFO
	.align		4
.L_65:
        /*0008*/ 	.byte	0x04, 0x17
        /*000a*/ 	.short	(.L_67 - .L_66)
.L_66:
        /*000c*/ 	.word	0x00000000
        /*0010*/ 	.short	0x0002
        /*0012*/ 	.short	0x0008
        /*0014*/ 	.byte	0x00, 0xf0, 0x11, 0x00


	//----- nvinfo : EIATTR_KPARAM_INFO
	.align		4
.L_67:
        /*0018*/ 	.byte	0x04, 0x17
        /*001a*/ 	.short	(.L_69 - .L_68)
.L_68:
        /*001c*/ 	.word	0x00000000
        /*0020*/ 	.short	0x0001
        /*0022*/ 	.short	0x0004
        /*0024*/ 	.byte	0x00, 0xf0, 0x11, 0x00


	//----- nvinfo : EIATTR_KPARAM_INFO
	.align		4
.L_69:
        /*0028*/ 	.byte	0x04, 0x17
        /*002a*/ 	.short	(.L_71 - .L_70)
.L_70:
        /*002c*/ 	.word	0x00000000
        /*0030*/ 	.short	0x0000
        /*0032*/ 	.short	0x0000
        /*0034*/ 	.byte	0x00, 0xf0, 0x11, 0x00


	//----- nvinfo : EIATTR_SPARSE_MMA_MASK
	.align		4
.L_71:
        /*0038*/ 	.byte	0x03, 0x50
        /*003a*/ 	.short	0x0000


	//----- nvinfo : EIATTR_MAXREG_COUNT
	.align		4
        /*003c*/ 	.byte	0x03, 0x1b
        /*003e*/ 	.short	0x00ff


	//----- nvinfo : EIATTR_MERCURY_ISA_VERSION
	.align		4
        /*0040*/ 	.byte	0x03, 0x5f
        /*0042*/ 	.short	0x0101


	//----- nvinfo : EIATTR_VRC_CTA_INIT_COUNT
	.align		4
        /*0044*/ 	.byte	0x02, 0x4a
	.zero		1
	.zero		1


	//----- nvinfo : EIATTR_EXIT_INSTR_OFFSETS
	.align		4
        /*0048*/ 	.byte	0x04, 0x1c
        /*004a*/ 	.short	(.L_73 - .L_72)


	//   ....[0]....
.L_72:
        /*004c*/ 	.word	0x00000010


	//----- nvinfo : EIATTR_CBANK_PARAM_SIZE
	.align		4
.L_73:
        /*0050*/ 	.byte	0x03, 0x19
        /*0052*/ 	.short	0x000c


	//----- nvinfo : EIATTR_PARAM_CBANK
	.align		4
        /*0054*/ 	.byte	0x04, 0x0a
        /*0056*/ 	.short	(.L_75 - .L_74)
	.align		4
.L_74:
        /*0058*/ 	.word	index@(.nv.constant0._Z8nonemptyiii)
        /*005c*/ 	.short	0x0380
        /*005e*/ 	.short	0x000c


	//----- nvinfo : EIATTR_SW_WAR
	.align		4
.L_75:
        /*0060*/ 	.byte	0x04, 0x36
        /*0062*/ 	.short	(.L_77 - .L_76)
.L_76:
        /*0064*/ 	.word	0x00000008
.L_77:


//--------------------- .nv.info._Z5emptyv        --------------------------
	.section	.nv.info._Z5emptyv,"",@"SHT_CUDA_INFO"
	.sectionflags	@""
	.align	4


	//----- nvinfo : EIATTR_CUDA_API_VERSION
	.align		4
        /*0000*/ 	.byte	0x04, 0x37
        /*0002*/ 	.short	(.L_79 - .L_78)
.L_78:
        /*0004*/ 	.word	0x00000082


	//----- nvinfo : EIATTR_SPARSE_MMA_MASK
	.align		4
.L_79:
        /*0008*/ 	.byte	0x03, 0x50
        /*000a*/ 	.short	0x0000


	//----- nvinfo : EIATTR_MAXREG_COUNT
	.align		4
        /*000c*/ 	.byte	0x03, 0x1b
        /*000e*/ 	.short	0x00ff


	//----- nvinfo : EIATTR_MERCURY_ISA_VERSION
	.align		4
        /*0010*/ 	.byte	0x03, 0x5f
        /*0012*/ 	.short	0x0101


	//----- nvinfo : EIATTR_VRC_CTA_INIT_COUNT
	.align		4
        /*0014*/ 	.byte	0x02, 0x4a
	.zero		1
	.zero		1


	//----- nvinfo : EIATTR_EXIT_INSTR_OFFSETS
	.align		4
        /*0018*/ 	.byte	0x04, 0x1c
        /*001a*/ 	.short	(.L_81 - .L_80)


	//   ....[0]....
.L_80:
        /*001c*/ 	.word	0x00000010


	//----- nvinfo : EIATTR_SW_WAR
	.align		4
.L_81:
        /*0020*/ 	.byte	0x04, 0x36
        /*0022*/ 	.short	(.L_83 - .L_82)
.L_82:
        /*0024*/ 	.word	0x00000008
.L_83:


//--------------------- .nv.callgraph             --------------------------
	.section	.nv.callgraph,"",@"SHT_CUDA_CALLGRAPH"
	.align	4
	.sectionentsize	8
	.align		4
        /*0000*/ 	.word	0x00000000
	.align		4
        /*0004*/ 	.word	0xffffffff
	.align		4
        /*0008*/ 	.word	0x00000000
	.align		4
        /*000c*/ 	.word	0xfffffffe
	.align		4
        /*0010*/ 	.word	0x00000000
	.align		4
        /*0014*/ 	.word	0xfffffffd
	.align		4
        /*0018*/ 	.word	0x00000000
	.align		4
        /*001c*/ 	.word	0xfffffffc


//--------------------- .text._Z10axpy_emptyIfEvv --------------------------
	.section	.text._Z10axpy_emptyIfEvv,"ax",@progbits
	.align	128
        .global         _Z10axpy_emptyIfEvv
        .type           _Z10axpy_emptyIfEvv,@function
        .size           _Z10axpy_emptyIfEvv,(.L_x_5 - _Z10axpy_emptyIfEvv)
        .other          _Z10axpy_emptyIfEvv,@"STO_CUDA_ENTRY STV_DEFAULT"
_Z10axpy_emptyIfEvv:
.text._Z10axpy_emptyIfEvv:
[----:B------:R-:W-:Y:S01]  /*0000*/  LDC R1, c[0x0][0x37c] ;  /* 0x0000df00ff017b82 */ /* 0x000fe20000000800 */
[----:B------:R-:W-:Y:S05]  /*0010*/  EXIT ;  /* 0x000000000000794d */ /* 0x000fea0003800000 */
.L_x_0:
[----:B------:R-:W-:-:S00]  /*0020*/  BRA `(.L_x_0) ;  /* 0xfffffffc00fc7947 */ /* 0x000fc0000383ffff */
[----:B------:R-:W-:-:S00]  /*0030*/  NOP ;  /* 0x0000000000007918 */ /* 0x000fc00000000000 */
        /* <DEDUP_REMOVED lines=12> */
.L_x_5:


//--------------------- .text._Z6axpy_2IfdEvT_PT0_S2_ --------------------------
	.section	.text._Z6axpy_2IfdEvT_PT0_S2_,"ax",@progbits
	.align	128
        .global         _Z6axpy_2IfdEvT_PT0_S2_
        .type           _Z6axpy_2IfdEvT_PT0_S2_,@function
        .size           _Z6axpy_2IfdEvT_PT0_S2_,(.L_x_6 - _Z6axpy_2IfdEvT_PT0_S2_)
        .other          _Z6axpy_2IfdEvT_PT0_S2_,@"STO_CUDA_ENTRY STV_DEFAULT"
_Z6axpy_2IfdEvT_PT0_S2_:
.text._Z6axpy_2IfdEvT_PT0_S2_:
[----:B------:R-:W-:Y:S01]  /*0000*/  LDC R1, c[0x0][0x37c] ;  /* 0x0000df00ff017b82 */ /* 0x000fe20000000800 */
[----:B------:R-:W0:Y:S07]  /*0010*/  S2R R9, SR_TID.X ;  /* 0x0000000000097919 */ /* 0x000e2e0000002100 */
[----:B------:R-:W0:Y:S01]  /*0020*/  LDC.64 R4, c[0x0][0x388] ;  /* 0x0000e200ff047b82 */ /* 0x000e220000000a00 */
[----:B------:R-:W1:Y:S01]  /*0030*/  LDCU.64 UR4, c[0x0][0x358] ;  /* 0x00006b00ff0477ac */ /* 0x000e620008000a00 */
[----:B------:R-:W2:Y:S06]  /*0040*/  LDCU UR6, c[0x0][0x380] ;  /* 0x00007000ff0677ac */ /* 0x000eac0008000800 */
[----:B------:R-:W3:Y:S01]  /*0050*/  LDC.64 R6, c[0x0][0x390] ;  /* 0x0000e400ff067b82 */ /* 0x000ee20000000a00 */
[----:B0-----:R-:W-:-:S06]  /*0060*/  IMAD.WIDE.U32 R4, R9, 0x8, R4 ;  /* 0x0000000809047825 */ /* 0x001fcc00078e0004 */
[----:B-1----:R-:W4:Y:S01]  /*0070*/  LDG.E.64 R4, desc[UR4][R4.64] ;  /* 0x0000000404047981 */ /* 0x002f22000c1e1b00 */
[----:B--2---:R-:W4:Y:S01]  /*0080*/  F2F.F64.F32 R2, UR6 ;  /* 0x0000000600027d10 */ /* 0x004f220008201800 */
[----:B---3--:R-:W-:Y:S01]  /*0090*/  IMAD.WIDE.U32 R6, R9, 0x8, R6 ;  /* 0x0000000809067825 */ /* 0x008fe200078e0006 */
[----:B----4-:R-:W-:-:S07]  /*00a0*/  DMUL R2, R2, R4 ;  /* 0x0000000402027228 */ /* 0x010fce0000000000 */
[----:B------:R-:W-:Y:S01]  /*00b0*/  STG.E.64 desc[UR4][R6.64], R2 ;  /* 0x0000000206007986 */ /* 0x000fe2000c101b04 */
[----:B------:R-:W-:Y:S05]  /*00c0*/  EXIT ;  /* 0x000000000000794d */ /* 0x000fea0003800000 */
.L_x_1:
        /* <DEDUP_REMOVED lines=11> */
.L_x_6:


//--------------------- .text._Z4axpyIfEvT_PS0_S1_ --------------------------
	.section	.text._Z4axpyIfEvT_PS0_S1_,"ax",@progbits
	.align	128
        .global         _Z4axpyIfEvT_PS0_S1_
        .type           _Z4axpyIfEvT_PS0_S1_,@function
        .size           _Z4axpyIfEvT_PS0_S1_,(.L_x_7 - _Z4axpyIfEvT_PS0_S1_)
        .other          _Z4axpyIfEvT_PS0_S1_,@"STO_CUDA_ENTRY STV_DEFAULT"
_Z4axpyIfEvT_PS0_S1_:
.text._Z4axpyIfEvT_PS0_S1_:
[----:B------:R-:W-:Y:S01]  /*0000*/  LDC R1, c[0x0][0x37c] ;  /* 0x0000df00ff017b82 */ /* 0x000fe20000000800 */
[----:B------:R-:W0:Y:S07]  /*0010*/  S2R R7, SR_TID.X ;  /* 0x0000000000077919 */ /* 0x000e2e0000002100 */
[----:B------:R-:W0:Y:S01]  /*0020*/  LDC.64 R2, c[0x0][0x388] ;  /* 0x0000e200ff027b82 */ /* 0x000e220000000a00 */
[----:B------:R-:W1:Y:S01]  /*0030*/  LDCU.64 UR4, c[0x0][0x358] ;  /* 0x00006b00ff0477ac */ /* 0x000e620008000a00 */
[----:B------:R-:W2:Y:S06]  /*0040*/  LDCU UR6, c[0x0][0x380] ;  /* 0x00007000ff0677ac */ /* 0x000eac0008000800 */
[----:B------:R-:W3:Y:S01]  /*0050*/  LDC.64 R4, c[0x0][0x390] ;  /* 0x0000e400ff047b82 */ /* 0x000ee20000000a00 */
[----:B0-----:R-:W-:-:S06]  /*0060*/  IMAD.WIDE.U32 R2, R7, 0x4, R2 ;  /* 0x0000000407027825 */ /* 0x001fcc00078e0002 */
[----:B-1----:R-:W2:Y:S01]  /*0070*/  LDG.E R2, desc[UR4][R2.64] ;  /* 0x0000000402027981 */ /* 0x002ea2000c1e1900 */
[----:B---3--:R-:W-:-:S04]  /*0080*/  IMAD.WIDE.U32 R4, R7, 0x4, R4 ;  /* 0x0000000407047825 */ /* 0x008fc800078e0004 */
[----:B--2---:R-:W-:-:S05]  /*0090*/  FMUL R7, R2, UR6 ;  /* 0x0000000602077c20 */ /* 0x004fca0008400000 */
[----:B------:R-:W-:Y:S01]  /*00a0*/  STG.E desc[UR4][R4.64], R7 ;  /* 0x0000000704007986 */ /* 0x000fe2000c101904 */
[----:B------:R-:W-:Y:S05]  /*00b0*/  EXIT ;  /* 0x000000000000794d */ /* 0x000fea0003800000 */
.L_x_2:
        /* <DEDUP_REMOVED lines=12> */
.L_x_7:


//--------------------- .text._Z8nonemptyiii      --------------------------
	.section	.text._Z8nonemptyiii,"ax",@progbits
	.align	128
        .global         _Z8nonemptyiii
        .type           _Z8nonemptyiii,@function
        .size           _Z8nonemptyiii,(.L_x_8 - _Z8nonemptyiii)
        .other          _Z8nonemptyiii,@"STO_CUDA_ENTRY STV_DEFAULT"
_Z8nonemptyiii:
.text._Z8nonemptyiii:
[----:B------:R-:W-:Y:S01]  /*0000*/  LDC R1, c[0x0][0x37c] ;  /* 0x0000df00ff017b82 */ /* 0x000fe20000000800 */
[----:B------:R-:W-:Y:S05]  /*0010*/  EXIT ;  /* 0x000000000000794d */ /* 0x000fea0003800000 */
.L_x_3:
        /* <DEDUP_REMOVED lines=14> */
.L_x_8:


//--------------------- .text._Z5emptyv           --------------------------
	.section	.text._Z5emptyv,"ax",@progbits
	.align	128
        .global         _Z5emptyv
        .type           _Z5emptyv,@function
        .size           _Z5emptyv,(.L_x_9 - _Z5emptyv)
        .other          _Z5emptyv,@"STO_CUDA_ENTRY STV_DEFAULT"
_Z5emptyv:
.text._Z5emptyv:
[----:B------:R-:W-:Y:S01]  /*0000*/  LDC R1, c[0x0][0x37c] ;  /* 0x0000df00ff017b82 */ /* 0x000fe20000000800 */
[----:B------:R-:W-:Y:S05]  /*0010*/  EXIT ;  /* 0x000000000000794d */ /* 0x000fea0003800000 */
.L_x_4:
        /* <DEDUP_REMOVED lines=14> */
.L_x_9:


//--------------------- .nv.shared.reserved.0     --------------------------
	.section	.nv.shared.reserved.0,"aw",@nobits
	.weak		__nv_reservedSMEM_offset_0_alias
	.size		__nv_reservedSMEM_offset_0_alias, 0, 64
	.other		__nv_reservedSMEM_offset_0_alias,@"STO_CUDA_RESERVED_SHARED STV_DEFAULT"
__nv_reservedSMEM_offset_0_alias:
	.zero		0
	.zero		64


//--------------------- .nv.constant0._Z10axpy_emptyIfEvv --------------------------
	.section	.nv.constant0._Z10axpy_emptyIfEvv,"a",@progbits
	.sectionflags	@""
	.align	4
.nv.constant0._Z10axpy_emptyIfEvv:
	.zero		896


//--------------------- .nv.constant0._Z6axpy_2IfdEvT_PT0_S2_ --------------------------
	.section	.nv.constant0._Z6axpy_2IfdEvT_PT0_S2_,"a",@progbits
	.sectionflags	@""
	.align	4
.nv.constant0._Z6axpy_2IfdEvT_PT0_S2_:
	.zero		920


//--------------------- .nv.constant0._Z4axpyIfEvT_PS0_S1_ --------------------------
	.section	.nv.constant0._Z4axpyIfEvT_PS0_S1_,"a",@progbits
	.sectionflags	@""
	.align	4
.nv.constant0._Z4axpyIfEvT_PS0_S1_:
	.zero		920


//--------------------- .nv.constant0._Z8nonemptyiii --------------------------
	.section	.nv.constant0._Z8nonemptyiii,"a",@progbits
	.sectionflags	@""
	.align	4
.nv.constant0._Z8nonemptyiii:
	.zero		908


//--------------------- .nv.constant0._Z5emptyv   --------------------------
	.section	.nv.constant0._Z5emptyv,"a",@progbits
	.sectionflags	@""
	.align	4
.nv.constant0._Z5emptyv:
	.zero		896


//--------------------- SYMBOLS --------------------------

	.type		.nv.reservedSmem.offset0,@object
	.size		.nv.reservedSmem.offset0,0x4
